	.headerflags	@"EF_CUDA_TEXMODE_UNIFIED EF_CUDA_64BIT_ADDRESS EF_CUDA_SM86 EF_CUDA_VIRTUAL_SM(EF_CUDA_SM86)"
	.elftype	@"ET_EXEC"


//--------------------- .nv.info                  --------------------------
	.section	.nv.info,"",@"SHT_CUDA_INFO"
	.align	4


	//----- nvinfo : EIATTR_REGCOUNT
	.align		4
        /*0000*/ 	.byte	0x04, 0x2f
        /*0002*/ 	.short	(.L_1 - .L_0)
	.align		4
.L_0:
        /*0004*/ 	.word	index@(triton_red_fused__to_copy_add_amax_amin_clamp_mul_reciprocal_11)
        /*0008*/ 	.word	0x00000022


	//----- nvinfo : EIATTR_MIN_STACK_SIZE
	.align		4
.L_1:
        /*000c*/ 	.byte	0x04, 0x12
        /*000e*/ 	.short	(.L_3 - .L_2)
	.align		4
.L_2:
        /*0010*/ 	.word	index@(triton_red_fused__to_copy_add_amax_amin_clamp_mul_reciprocal_11)
        /*0014*/ 	.word	0x00000000


	//----- nvinfo : EIATTR_FRAME_SIZE
	.align		4
.L_3:
        /*0018*/ 	.byte	0x04, 0x11
        /*001a*/ 	.short	(.L_5 - .L_4)
	.align		4
.L_4:
        /*001c*/ 	.word	index@(triton_red_fused__to_copy_add_amax_amin_clamp_mul_reciprocal_11)
        /*0020*/ 	.word	0x00000000


	//----- nvinfo : EIATTR_MIN_STACK_SIZE
	.align		4
.L_5:
        /*0024*/ 	.byte	0x04, 0x12
        /*0026*/ 	.short	(.L_7 - .L_6)
	.align		4
.L_6:
        /*0028*/ 	.word	index@(triton_red_fused__to_copy_add_amax_amin_clamp_mul_reciprocal_11)
        /*002c*/ 	.word	0x00000000
.L_7:


//--------------------- .nv.info.triton_red_fused__to_copy_add_amax_amin_clamp_mul_reciprocal_11 --------------------------
	.section	.nv.info.triton_red_fused__to_copy_add_amax_amin_clamp_mul_reciprocal_11,"",@"SHT_CUDA_INFO"
	.sectionflags	@""
	.align	4


	//----- nvinfo : EIATTR_CUDA_API_VERSION
	.align		4
        /*0000*/ 	.byte	0x04, 0x37
        /*0002*/ 	.short	(.L_9 - .L_8)
.L_8:
        /*0004*/ 	.word	0x0000007c


	//----- nvinfo : EIATTR_SW2861232_WAR
	.align		4
.L_9:
        /*0008*/ 	.byte	0x01, 0x35
	.zero		2


	//----- nvinfo : EIATTR_PARAM_CBANK
	.align		4
        /*000c*/ 	.byte	0x04, 0x0a
        /*000e*/ 	.short	(.L_11 - .L_10)
	.align		4
.L_10:
        /*0010*/ 	.word	index@(.nv.constant0.triton_red_fused__to_copy_add_amax_amin_clamp_mul_reciprocal_11)
        /*0014*/ 	.short	0x0160
        /*0016*/ 	.short	0x0030


	//----- nvinfo : EIATTR_CBANK_PARAM_SIZE
	.align		4
.L_11:
        /*0018*/ 	.byte	0x03, 0x19
        /*001a*/ 	.short	0x0030


	//----- nvinfo : EIATTR_KPARAM_INFO
	.align		4
        /*001c*/ 	.byte	0x04, 0x17
        /*001e*/ 	.short	(.L_13 - .L_12)
.L_12:
        /*0020*/ 	.word	0x00000000
        /*0024*/ 	.short	0x0006
        /*0026*/ 	.short	0x0028
        /*0028*/ 	.byte	0x00, 0xf4, 0x21, 0x00


	//----- nvinfo : EIATTR_KPARAM_INFO
	.align		4
.L_13:
        /*002c*/ 	.byte	0x04, 0x17
        /*002e*/ 	.short	(.L_15 - .L_14)
.L_14:
        /*0030*/ 	.word	0x00000000
        /*0034*/ 	.short	0x0005
        /*0036*/ 	.short	0x0024
        /*0038*/ 	.byte	0x00, 0xf0, 0x11, 0x00


	//----- nvinfo : EIATTR_KPARAM_INFO
	.align		4
.L_15:
        /*003c*/ 	.byte	0x04, 0x17
        /*003e*/ 	.short	(.L_17 - .L_16)
.L_16:
        /*0040*/ 	.word	0x00000000
        /*0044*/ 	.short	0x0004
        /*0046*/ 	.short	0x0020
        /*0048*/ 	.byte	0x00, 0xf0, 0x11, 0x00


	//----- nvinfo : EIATTR_KPARAM_INFO
	.align		4
.L_17:
        /*004c*/ 	.byte	0x04, 0x17
        /*004e*/ 	.short	(.L_19 - .L_18)
.L_18:
        /*0050*/ 	.word	0x00000000
        /*0054*/ 	.short	0x0003
        /*0056*/ 	.short	0x0018
        /*0058*/ 	.byte	0x00, 0xf4, 0x21, 0x00


	//----- nvinfo : EIATTR_KPARAM_INFO
	.align		4
.L_19:
        /*005c*/ 	.byte	0x04, 0x17
        /*005e*/ 	.short	(.L_21 - .L_20)
.L_20:
        /*0060*/ 	.word	0x00000000
        /*0064*/ 	.short	0x0002
        /*0066*/ 	.short	0x0010
        /*0068*/ 	.byte	0x00, 0xf4, 0x21, 0x00


	//----- nvinfo : EIATTR_KPARAM_INFO
	.align		4
.L_21:
        /*006c*/ 	.byte	0x04, 0x17
        /*006e*/ 	.short	(.L_23 - .L_22)
.L_22:
        /*0070*/ 	.word	0x00000000
        /*0074*/ 	.short	0x0001
        /*0076*/ 	.short	0x0008
        /*0078*/ 	.byte	0x00, 0xf4, 0x21, 0x00


	//----- nvinfo : EIATTR_KPARAM_INFO
	.align		4
.L_23:
        /*007c*/ 	.byte	0x04, 0x17
        /*007e*/ 	.short	(.L_25 - .L_24)
.L_24:
        /*0080*/ 	.word	0x00000000
        /*0084*/ 	.short	0x0000
        /*0086*/ 	.short	0x0000
        /*0088*/ 	.byte	0x00, 0xf4, 0x21, 0x00


	//----- nvinfo : EIATTR_MAXREG_COUNT
	.align		4
.L_25:
        /*008c*/ 	.byte	0x03, 0x1b
        /*008e*/ 	.short	0x0040


	//----- nvinfo : EIATTR_COOP_GROUP_MASK_REGIDS
	.align		4
        /*0090*/ 	.byte	0x04, 0x29
        /*0092*/ 	.short	(.L_27 - .L_26)


	//   ....[0]....
.L_26:
        /*0094*/ 	.word	0xffffffff


	//   ....[1]....
        /*0098*/ 	.word	0xffffffff


	//   ....[2]....
        /*009c*/ 	.word	0xffffffff


	//   ....[3]....
        /*00a0*/ 	.word	0xffffffff


	//   ....[4]....
        /*00a4*/ 	.word	0xffffffff


	//   ....[5]....
        /*00a8*/ 	.word	0xffffffff


	//   ....[6]....
        /*00ac*/ 	.word	0xffffffff


	//   ....[7]....
        /*00b0*/ 	.word	0xffffffff


	//   ....[8]....
        /*00b4*/ 	.word	0xffffffff


	//   ....[9]....
        /*00b8*/ 	.word	0xffffffff


	//   ....[10]....
        /*00bc*/ 	.word	0xffffffff


	//   ....[11]....
        /*00c0*/ 	.word	0xffffffff


	//   ....[12]....
        /*00c4*/ 	.word	0xffffffff


	//   ....[13]....
        /*00c8*/ 	.word	0xffffffff


	//   ....[14]....
        /*00cc*/ 	.word	0xffffffff


	//   ....[15]....
        /*00d0*/ 	.word	0xffffffff


	//   ....[16]....
        /*00d4*/ 	.word	0xffffffff


	//   ....[17]....
        /*00d8*/ 	.word	0xffffffff


	//----- nvinfo : EIATTR_COOP_GROUP_INSTR_OFFSETS
	.align		4
.L_27:
        /*00dc*/ 	.byte	0x04, 0x28
        /*00de*/ 	.short	(.L_29 - .L_28)


	//   ....[0]....
.L_28:
        /*00e0*/ 	.word	0x00000730


	//   ....[1]....
        /*00e4*/ 	.word	0x00000760


	//   ....[2]....
        /*00e8*/ 	.word	0x000007a0


	//   ....[3]....
        /*00ec*/ 	.word	0x000007e0


	//   ....[4]....
        /*00f0*/ 	.word	0x00000820


	//   ....[5]....
        /*00f4*/ 	.word	0x00000870


	//   ....[6]....
        /*00f8*/ 	.word	0x000008f0


	//   ....[7]....
        /*00fc*/ 	.word	0x00000920


	//   ....[8]....
        /*0100*/ 	.word	0x000009a0


	//   ....[9]....
        /*0104*/ 	.word	0x000009c0


	//   ....[10]....
        /*0108*/ 	.word	0x00000a10


	//   ....[11]....
        /*010c*/ 	.word	0x00000a40


	//   ....[12]....
        /*0110*/ 	.word	0x00000aa0


	//   ....[13]....
        /*0114*/ 	.word	0x00000ad0


	//   ....[14]....
        /*0118*/ 	.word	0x00000ba0


	//   ....[15]....
        /*011c*/ 	.word	0x00000c00


	//   ....[16]....
        /*0120*/ 	.word	0x00000c40


	//   ....[17]....
        /*0124*/ 	.word	0x00000c80


	//----- nvinfo : EIATTR_EXIT_INSTR_OFFSETS
	.align		4
.L_29:
        /*0128*/ 	.byte	0x04, 0x1c
        /*012a*/ 	.short	(.L_31 - .L_30)


	//   ....[0]....
.L_30:
        /*012c*/ 	.word	0x00001580


	//   ....[1]....
        /*0130*/ 	.word	0x000015a0


	//----- nvinfo : EIATTR_REQNTID
	.align		4
.L_31:
        /*0134*/ 	.byte	0x04, 0x10
        /*0136*/ 	.short	(.L_33 - .L_32)
.L_32:
        /*0138*/ 	.word	0x00000400
        /*013c*/ 	.word	0x00000001
        /*0140*/ 	.word	0x00000001
.L_33:


//--------------------- .nv.callgraph             --------------------------
	.section	.nv.callgraph,"",@"SHT_CUDA_CALLGRAPH"
	.align	4
	.sectionentsize	8
	.align		4
        /*0000*/ 	.word	0x00000000
	.align		4
        /*0004*/ 	.word	0xffffffff
	.align		4
        /*0008*/ 	.word	0x00000000
	.align		4
        /*000c*/ 	.word	0xfffffffe
	.align		4
        /*0010*/ 	.word	0x00000000
	.align		4
        /*0014*/ 	.word	0xfffffffd
	.align		4
        /*0018*/ 	.word	0x00000000
	.align		4
        /*001c*/ 	.word	0xfffffffc


//--------------------- .nv.rel.action            --------------------------
	.section	.nv.rel.action,"",@"SHT_CUDA_RELOCINFO"
	.align	8
	.sectionentsize	8
        /*0000*/ 	.byte	0x73, 0x00, 0x00, 0x00, 0x00, 0x00, 0x00, 0x00, 0x00, 0x00, 0x00, 0x11, 0x25, 0x00, 0x05, 0x36


//--------------------- .nv.constant0.triton_red_fused__to_copy_add_amax_amin_clamp_mul_reciprocal_11 --------------------------
	.section	.nv.constant0.triton_red_fused__to_copy_add_amax_amin_clamp_mul_reciprocal_11,"a",@progbits
	.sectionflags	@""
	.align	4
.nv.constant0.triton_red_fused__to_copy_add_amax_amin_clamp_mul_reciprocal_11:
	.zero		400


//--------------------- .text.triton_red_fused__to_copy_add_amax_amin_clamp_mul_reciprocal_11 --------------------------
	.section	.text.triton_red_fused__to_copy_add_amax_amin_clamp_mul_reciprocal_11,"ax",@progbits
	.sectionflags	@"SHF_BARRIERS=1"
	.sectioninfo	@"SHI_REGISTERS=34"
	.align	128
        .global         triton_red_fused__to_copy_add_amax_amin_clamp_mul_reciprocal_11
        .type           triton_red_fused__to_copy_add_amax_amin_clamp_mul_reciprocal_11,@function
        .size           triton_red_fused__to_copy_add_amax_amin_clamp_mul_reciprocal_11,(.L_x_3 - triton_red_fused__to_copy_add_amax_amin_clamp_mul_reciprocal_11)
        .other          triton_red_fused__to_copy_add_amax_amin_clamp_mul_reciprocal_11,@"STO_CUDA_ENTRY STV_DEFAULT"
triton_red_fused__to_copy_add_amax_amin_clamp_mul_reciprocal_11:
.text.triton_red_fused__to_copy_add_amax_amin_clamp_mul_reciprocal_11:
[----:B------:R-:W-:Y:S02]  /*0000*/  IMAD.MOV.U32 R1, RZ, RZ, c[0x0][0x28] ;  /* 0x00000a00ff017624 */ /* 0x000fe400078e00ff */
[----:B------:R-:W0:Y:S01]  /*0010*/  S2R R12, SR_TID.X ;  /* 0x00000000000c7919 */ /* 0x000e220000002100 */
[----:B------:R-:W-:Y:S01]  /*0020*/  IMAD.MOV.U32 R18, RZ, RZ, 0x2 ;  /* 0x00000002ff127424 */ /* 0x000fe200078e00ff */
[----:B------:R-:W-:Y:S02]  /*0030*/  ULDC.64 UR4, c[0x0][0x118] ;  /* 0x0000460000047ab9 */ /* 0x000fe40000000a00 */
[----:B------:R-:W1:Y:S01]  /*0040*/  S2R R13, SR_CTAID.X ;  /* 0x00000000000d7919 */ /* 0x000e620000002500 */
[----:B0-----:R-:W-:Y:S02]  /*0050*/  LOP3.LUT R0, R12, 0x7f, RZ, 0xc0, !PT ;  /* 0x0000007f0c007812 */ /* 0x001fe400078ec0ff */
[----:B------:R-:W-:Y:S02]  /*0060*/  SHF.R.U32.HI R2, RZ, 0x7, R12 ;  /* 0x00000007ff027819 */ /* 0x000fe4000001160c */
[C---:B-1----:R-:W-:Y:S01]  /*0070*/  ISETP.GE.AND P1, PT, R13.reuse, 0x200, PT ;  /* 0x000002000d00780c */ /* 0x042fe20003f26270 */
[----:B------:R-:W-:Y:S01]  /*0080*/  IMAD R17, R13, 0x80, R0 ;  /* 0x000000800d117824 */ /* 0x000fe200078e0200 */
[----:B------:R-:W-:-:S02]  /*0090*/  SGXT.U32 R0, R2, 0x2 ;  /* 0x000000020200781a */ /* 0x000fc40000000000 */
[----:B------:R-:W-:-:S03]  /*00a0*/  LOP3.LUT R16, R12, 0x1ff, RZ, 0xc0, !PT ;  /* 0x000001ff0c107812 */ /* 0x000fc600078ec0ff */
[----:B------:R-:W-:-:S04]  /*00b0*/  IMAD R3, R0, 0x80800, R17 ;  /* 0x0008080000037824 */ /* 0x000fc800078e0211 */
[----:B------:R-:W-:Y:S02]  /*00c0*/  IMAD.WIDE R2, R3, R18, c[0x0][0x160] ;  /* 0x0000580003027625 */ /* 0x000fe400078e0212 */
[----:B------:R-:W-:Y:S05]  /*00d0*/  @!P1 BRA `(.L_x_0) ;  /* 0x0000018000009947 */ /* 0x000fea0003800000 */
[C---:B------:R-:W-:Y:S01]  /*00e0*/  LOP3.LUT R11, R16.reuse, 0x200, RZ, 0xfc, !PT ;  /* 0x00000200100b7812 */ /* 0x040fe200078efcff */
[----:B------:R-:W-:Y:S01]  /*00f0*/  IMAD.MOV.U32 R19, RZ, RZ, -0x800000 ;  /* 0xff800000ff137424 */ /* 0x000fe200078e00ff */
[C---:B------:R-:W-:Y:S02]  /*0100*/  LOP3.LUT R4, R16.reuse, 0x800, RZ, 0xfc, !PT ;  /* 0x0000080010047812 */ /* 0x040fe400078efcff */
[C---:B------:R-:W-:Y:S02]  /*0110*/  LOP3.LUT R0, R16.reuse, 0xa00, RZ, 0xfc, !PT ;  /* 0x00000a0010007812 */ /* 0x040fe400078efcff */
[C---:B------:R-:W-:Y:S02]  /*0120*/  LOP3.LUT R5, R16.reuse, 0x600, RZ, 0xfc, !PT ;  /* 0x0000060010057812 */ /* 0x040fe400078efcff */
[----:B------:R-:W-:-:S02]  /*0130*/  LOP3.LUT R10, R16, 0x400, RZ, 0xfc, !PT ;  /* 0x00000400100a7812 */ /* 0x000fc400078efcff */
[----:B------:R-:W-:Y:S02]  /*0140*/  SHF.R.U32.HI R6, RZ, 0x7, R11 ;  /* 0x00000007ff067819 */ /* 0x000fe4000001160b */
[----:B------:R-:W-:Y:S02]  /*0150*/  SHF.R.U32.HI R16, RZ, 0x7, R4 ;  /* 0x00000007ff107819 */ /* 0x000fe40000011604 */
[----:B------:R-:W-:Y:S01]  /*0160*/  SHF.R.U32.HI R22, RZ, 0x7, R0 ;  /* 0x00000007ff167819 */ /* 0x000fe20000011600 */
[--C-:B------:R-:W-:Y:S01]  /*0170*/  IMAD R20, R6, 0x80800, R17.reuse ;  /* 0x0008080006147824 */ /* 0x100fe200078e0211 */
[----:B------:R-:W-:Y:S01]  /*0180*/  SHF.R.U32.HI R8, RZ, 0x7, R10 ;  /* 0x00000007ff087819 */ /* 0x000fe2000001160a */
[----:B------:R-:W-:Y:S01]  /*0190*/  IMAD R23, R16, 0x80800, R17 ;  /* 0x0008080010177824 */ /* 0x000fe200078e0211 */
[----:B------:R-:W-:Y:S01]  /*01a0*/  SHF.R.U32.HI R14, RZ, 0x7, R5 ;  /* 0x00000007ff0e7819 */ /* 0x000fe20000011605 */
[--C-:B------:R-:W-:Y:S01]  /*01b0*/  IMAD R6, R22, 0x80800, R17.reuse ;  /* 0x0008080016067824 */ /* 0x100fe200078e0211 */
[----:B------:R-:W-:Y:S01]  /*01c0*/  SHF.R.S32.HI R21, RZ, 0x1f, R20 ;  /* 0x0000001fff157819 */ /* 0x000fe20000011414 */
[----:B------:R-:W-:Y:S01]  /*01d0*/  IMAD R16, R8, 0x80800, R17 ;  /* 0x0008080008107824 */ /* 0x000fe200078e0211 */
[----:B------:R-:W-:Y:S01]  /*01e0*/  SHF.R.S32.HI R9, RZ, 0x1f, R23 ;  /* 0x0000001fff097819 */ /* 0x000fe20000011417 */
[----:B------:R-:W-:Y:S01]  /*01f0*/  IMAD R14, R14, 0x80800, R17 ;  /* 0x000808000e0e7824 */ /* 0x000fe200078e0211 */
[----:B------:R-:W-:Y:S01]  /*0200*/  SHF.R.S32.HI R7, RZ, 0x1f, R6 ;  /* 0x0000001fff077819 */ /* 0x000fe20000011406 */
[----:B------:R-:W-:Y:S01]  /*0210*/  IMAD.MOV.U32 R22, RZ, RZ, 0x7f800000 ;  /* 0x7f800000ff167424 */ /* 0x000fe200078e00ff */
[----:B------:R-:W-:Y:S01]  /*0220*/  SHF.R.S32.HI R17, RZ, 0x1f, R16 ;  /* 0x0000001fff117819 */ /* 0x000fe20000011410 */
[----:B------:R-:W-:Y:S01]  /*0230*/  IMAD.MOV.U32 R8, RZ, RZ, R23 ;  /* 0x000000ffff087224 */ /* 0x000fe200078e0017 */
[----:B------:R-:W-:Y:S01]  /*0240*/  SHF.R.S32.HI R15, RZ, 0x1f, R14 ;  /* 0x0000001fff0f7819 */ /* 0x000fe2000001140e */
[----:B------:R-:W-:Y:S05]  /*0250*/  BRA `(.L_x_1) ;  /* 0x0000049000007947 */ /* 0x000fea0003800000 */
.L_x_0:
[----:B------:R-:W-:Y:S01]  /*0260*/  LOP3.LUT R11, R16, 0x200, RZ, 0xfc, !PT ;  /* 0x00000200100b7812 */ /* 0x000fe200078efcff */
[----:B------:R-:W2:Y:S03]  /*0270*/  LDG.E.EL.U16 R19, [R2.64] ;  /* 0x0000000402137981 */ /* 0x000ea6000c2e1500 */
[----:B------:R-:W-:-:S05]  /*0280*/  SHF.R.U32.HI R0, RZ, 0x7, R11 ;  /* 0x00000007ff007819 */ /* 0x000fca000001160b */
[----:B------:R-:W-:-:S04]  /*0290*/  IMAD R23, R0, 0x80800, R17 ;  /* 0x0008080000177824 */ /* 0x000fc800078e0211 */
[----:B------:R-:W-:Y:S01]  /*02a0*/  IMAD.WIDE R6, R23, R18, c[0x0][0x160] ;  /* 0x0000580017067625 */ /* 0x000fe200078e0212 */
[----:B------:R-:W-:-:S04]  /*02b0*/  LOP3.LUT R10, R16, 0x400, RZ, 0xfc, !PT ;  /* 0x00000400100a7812 */ /* 0x000fc800078efcff */
[----:B------:R0:W3:Y:S01]  /*02c0*/  LDG.E.EL.U16 R20, [R6.64] ;  /* 0x0000000406147981 */ /* 0x0000e2000c2e1500 */
[----:B------:R-:W-:-:S05]  /*02d0*/  SHF.R.U32.HI R0, RZ, 0x7, R10 ;  /* 0x00000007ff007819 */ /* 0x000fca000001160a */
[----:B------:R-:W-:Y:S01]  /*02e0*/  IMAD R31, R0, 0x80800, R17 ;  /* 0x00080800001f7824 */ /* 0x000fe200078e0211 */
[----:B------:R-:W-:-:S03]  /*02f0*/  LOP3.LUT R5, R16, 0x600, RZ, 0xfc, !PT ;  /* 0x0000060010057812 */ /* 0x000fc600078efcff */
[----:B------:R-:W-:Y:S01]  /*0300*/  IMAD.WIDE R8, R31, R18, c[0x0][0x160] ;  /* 0x000058001f087625 */ /* 0x000fe200078e0212 */
[----:B------:R-:W-:-:S04]  /*0310*/  SHF.R.U32.HI R0, RZ, 0x7, R5 ;  /* 0x00000007ff007819 */ /* 0x000fc80000011605 */
[----:B------:R1:W4:Y:S01]  /*0320*/  LDG.E.EL.U16 R21, [R8.64] ;  /* 0x0000000408157981 */ /* 0x000322000c2e1500 */
[----:B------:R-:W-:-:S04]  /*0330*/  IMAD R29, R0, 0x80800, R17 ;  /* 0x00080800001d7824 */ /* 0x000fc800078e0211 */
[----:B------:R-:W-:Y:S01]  /*0340*/  IMAD.WIDE R14, R29, R18, c[0x0][0x160] ;  /* 0x000058001d0e7625 */ /* 0x000fe200078e0212 */
[----:B------:R-:W-:-:S05]  /*0350*/  LOP3.LUT R4, R16, 0x800, RZ, 0xfc, !PT ;  /* 0x0000080010047812 */ /* 0x000fca00078efcff */
[----:B------:R5:W4:Y:S01]  /*0360*/  LDG.E.EL.U16 R15, [R14.64] ;  /* 0x000000040e0f7981 */ /* 0x000b22000c2e1500 */
[----:B------:R-:W-:-:S05]  /*0370*/  SHF.R.U32.HI R0, RZ, 0x7, R4 ;  /* 0x00000007ff007819 */ /* 0x000fca0000011604 */
[----:B------:R-:W-:-:S04]  /*0380*/  IMAD R27, R0, 0x80800, R17 ;  /* 0x00080800001b7824 */ /* 0x000fc800078e0211 */
[----:B0-----:R-:W-:Y:S01]  /*0390*/  IMAD.WIDE R6, R27, R18, c[0x0][0x160] ;  /* 0x000058001b067625 */ /* 0x001fe200078e0212 */
[----:B------:R-:W-:-:S05]  /*03a0*/  LOP3.LUT R0, R16, 0xa00, RZ, 0xfc, !PT ;  /* 0x00000a0010007812 */ /* 0x000fca00078efcff */
[----:B------:R0:W4:Y:S01]  /*03b0*/  LDG.E.EL.U16 R6, [R6.64] ;  /* 0x0000000406067981 */ /* 0x000122000c2e1500 */
[----:B-1----:R-:W-:-:S05]  /*03c0*/  SHF.R.U32.HI R8, RZ, 0x7, R0 ;  /* 0x00000007ff087819 */ /* 0x002fca0000011600 */
[----:B------:R-:W-:-:S04]  /*03d0*/  IMAD R25, R8, 0x80800, R17 ;  /* 0x0008080008197824 */ /* 0x000fc800078e0211 */
[----:B------:R-:W-:-:S06]  /*03e0*/  IMAD.WIDE R8, R25, R18, c[0x0][0x160] ;  /* 0x0000580019087625 */ /* 0x000fcc00078e0212 */
[----:B------:R1:W4:Y:S01]  /*03f0*/  LDG.E.EL.U16 R8, [R8.64] ;  /* 0x0000000408087981 */ /* 0x000322000c2e1500 */
[----:B0-----:R-:W-:Y:S01]  /*0400*/  SHF.R.S32.HI R7, RZ, 0x1f, R25 ;  /* 0x0000001fff077819 */ /* 0x001fe20000011419 */
[--C-:B------:R-:W-:Y:S01]  /*0410*/  IMAD.MOV.U32 R16, RZ, RZ, R31.reuse ;  /* 0x000000ffff107224 */ /* 0x100fe200078e001f */
[----:B------:R-:W-:Y:S02]  /*0420*/  SHF.R.S32.HI R17, RZ, 0x1f, R31 ;  /* 0x0000001fff117819 */ /* 0x000fe4000001141f */
[----:B-1----:R-:W-:Y:S01]  /*0430*/  SHF.R.S32.HI R9, RZ, 0x1f, R27 ;  /* 0x0000001fff097819 */ /* 0x002fe2000001141b */
[----:B--2---:R-:W-:-:S05]  /*0440*/  IMAD.U32 R19, R19, 0x10000, RZ ;  /* 0x0001000013137824 */ /* 0x004fca00078e00ff */
[----:B------:R-:W-:Y:S01]  /*0450*/  FSETP.NAN.AND P0, PT, R19, R19, PT ;  /* 0x000000131300720b */ /* 0x000fe20003f08000 */
[----:B---3--:R-:W-:-:S05]  /*0460*/  IMAD.U32 R20, R20, 0x10000, RZ ;  /* 0x0001000014147824 */ /* 0x008fca00078e00ff */
[----:B------:R-:W-:-:S04]  /*0470*/  FSETP.GEU.AND P2, PT, R19, R20, PT ;  /* 0x000000141300720b */ /* 0x000fc80003f4e000 */
[CC--:B-----5:R-:W-:Y:S02]  /*0480*/  FSEL R14, R19.reuse, R20.reuse, !P2 ;  /* 0x00000014130e7208 */ /* 0x0e0fe40005000000 */
[C---:B------:R-:W-:Y:S02]  /*0490*/  FSETP.GT.AND P2, PT, R19.reuse, R20, PT ;  /* 0x000000141300720b */ /* 0x040fe40003f44000 */
[C---:B------:R-:W-:Y:S02]  /*04a0*/  FSEL R14, R19.reuse, R14, P0 ;  /* 0x0000000e130e7208 */ /* 0x040fe40000000000 */
[----:B------:R-:W-:Y:S02]  /*04b0*/  @!P0 FSEL R19, R19, R20, P2 ;  /* 0x0000001413138208 */ /* 0x000fe40001000000 */
[----:B------:R-:W-:Y:S01]  /*04c0*/  FSETP.NAN.AND P0, PT, R14, R14, PT ;  /* 0x0000000e0e00720b */ /* 0x000fe20003f08000 */
[----:B----4-:R-:W-:Y:S01]  /*04d0*/  IMAD.U32 R21, R21, 0x10000, RZ ;  /* 0x0001000015157824 */ /* 0x010fe200078e00ff */
[----:B------:R-:W-:-:S04]  /*04e0*/  FSETP.NAN.AND P2, PT, R19, R19, PT ;  /* 0x000000131300720b */ /* 0x000fc80003f48000 */
[-C--:B------:R-:W-:Y:S02]  /*04f0*/  FSETP.GEU.AND P4, PT, R14, R21.reuse, PT ;  /* 0x000000150e00720b */ /* 0x080fe40003f8e000 */
[----:B------:R-:W-:-:S05]  /*0500*/  FSETP.GT.AND P3, PT, R19, R21, PT ;  /* 0x000000151300720b */ /* 0x000fca0003f64000 */
[-C--:B------:R-:W-:Y:S02]  /*0510*/  @!P0 FSEL R14, R14, R21.reuse, !P4 ;  /* 0x000000150e0e8208 */ /* 0x080fe40006000000 */
[----:B------:R-:W-:Y:S02]  /*0520*/  @!P2 FSEL R19, R19, R21, P3 ;  /* 0x000000151313a208 */ /* 0x000fe40001800000 */
[----:B------:R-:W-:Y:S01]  /*0530*/  FSETP.NAN.AND P0, PT, R14, R14, PT ;  /* 0x0000000e0e00720b */ /* 0x000fe20003f08000 */
[----:B------:R-:W-:Y:S01]  /*0540*/  IMAD.U32 R15, R15, 0x10000, RZ ;  /* 0x000100000f0f7824 */ /* 0x000fe200078e00ff */
        /* <DEDUP_REMOVED lines=17> */
[-C--:B------:R-:W-:Y:S01]  /*0660*/  @!P0 FSEL R14, R14, R8.reuse, !P4 ;  /* 0x000000080e0e8208 */ /* 0x080fe20006000000 */
[----:B------:R-:W-:Y:S01]  /*0670*/  IMAD.MOV.U32 R20, RZ, RZ, R23 ;  /* 0x000000ffff147224 */ /* 0x000fe200078e0017 */
[----:B------:R-:W-:Y:S01]  /*0680*/  @!P3 FSEL R19, R19, R8, P2 ;  /* 0x000000081313b208 */ /* 0x000fe20001000000 */
[----:B------:R-:W-:Y:S01]  /*0690*/  IMAD.MOV.U32 R8, RZ, RZ, R27 ;  /* 0x000000ffff087224 */ /* 0x000fe200078e001b */
[----:B------:R-:W-:Y:S01]  /*06a0*/  SHF.R.S32.HI R21, RZ, 0x1f, R23 ;  /* 0x0000001fff157819 */ /* 0x000fe20000011417 */
[----:B------:R-:W-:Y:S01]  /*06b0*/  IMAD.MOV.U32 R22, RZ, RZ, R14 ;  /* 0x000000ffff167224 */ /* 0x000fe200078e000e */
[----:B------:R-:W-:Y:S01]  /*06c0*/  SHF.R.S32.HI R15, RZ, 0x1f, R29 ;  /* 0x0000001fff0f7819 */ /* 0x000fe2000001141d */
[----:B------:R-:W-:Y:S02]  /*06d0*/  IMAD.MOV.U32 R6, RZ, RZ, R25 ;  /* 0x000000ffff067224 */ /* 0x000fe400078e0019 */
[----:B------:R-:W-:Y:S02]  /*06e0*/  IMAD.MOV.U32 R14, RZ, RZ, R29 ;  /* 0x000000ffff0e7224 */ /* 0x000fe400078e001d */
.L_x_1:
[----:B------:R-:W-:Y:S01]  /*06f0*/  IMAD.MOV.U32 R25, RZ, RZ, R22 ;  /* 0x000000ffff197224 */ /* 0x000fe200078e0016 */
[----:B------:R-:W-:Y:S01]  /*0700*/  SHF.R.U32.HI R23, RZ, 0x3, R12 ;  /* 0x00000003ff177819 */ /* 0x000fe2000001160c */
[----:B------:R-:W-:Y:S01]  /*0710*/  IMAD.MOV.U32 R27, RZ, RZ, R19 ;  /* 0x000000ffff1b7224 */ /* 0x000fe200078e0013 */
[----:B------:R-:W-:-:S02]  /*0720*/  ISETP.GE.AND P3, PT, R12, 0x10, PT ;  /* 0x000000100c00780c */ /* 0x000fc40003f66270 */
[----:B------:R-:W0:Y:S01]  /*0730*/  SHFL.BFLY PT, R22, R25, 0x10, 0x1f ;  /* 0x0e001f0019167f89 */ /* 0x000e2200000e0000 */
[----:B------:R-:W-:Y:S02]  /*0740*/  FSETP.NAN.AND P0, PT, R25, R25, PT ;  /* 0x000000191900720b */ /* 0x000fe40003f08000 */
[----:B------:R-:W-:Y:S01]  /*0750*/  LOP3.LUT R23, R23, 0x3c, RZ, 0xc0, !PT ;  /* 0x0000003c17177812 */ /* 0x000fe200078ec0ff */
[----:B------:R-:W-:Y:S01]  /*0760*/  SHFL.BFLY PT, R19, R27, 0x10, 0x1f ;  /* 0x0e001f001b137f89 */ /* 0x000fe200000e0000 */
[----:B0-----:R-:W-:-:S09]  /*0770*/  FSETP.GEU.AND P2, PT, R25, R22, PT ;  /* 0x000000161900720b */ /* 0x001fd20003f4e000 */
[----:B------:R-:W-:-:S04]  /*0780*/  @!P0 FSEL R25, R25, R22, !P2 ;  /* 0x0000001619198208 */ /* 0x000fc80005000000 */
[C---:B------:R-:W-:Y:S01]  /*0790*/  FSETP.NAN.AND P0, PT, R25.reuse, R25, PT ;  /* 0x000000191900720b */ /* 0x040fe20003f08000 */
[----:B------:R-:W0:Y:S02]  /*07a0*/  SHFL.BFLY PT, R22, R25, 0x8, 0x1f ;  /* 0x0d001f0019167f89 */ /* 0x000e2400000e0000 */
[----:B0-----:R-:W-:-:S13]  /*07b0*/  FSETP.GEU.AND P2, PT, R25, R22, PT ;  /* 0x000000161900720b */ /* 0x001fda0003f4e000 */
[----:B------:R-:W-:-:S04]  /*07c0*/  @P2 FSEL R25, R25, R22, P0 ;  /* 0x0000001619192208 */ /* 0x000fc80000000000 */
[C---:B------:R-:W-:Y:S01]  /*07d0*/  FSETP.NAN.AND P0, PT, R25.reuse, R25, PT ;  /* 0x000000191900720b */ /* 0x040fe20003f08000 */
[----:B------:R-:W0:Y:S02]  /*07e0*/  SHFL.BFLY PT, R22, R25, 0x4, 0x1f ;  /* 0x0c801f0019167f89 */ /* 0x000e2400000e0000 */
[----:B0-----:R-:W-:-:S13]  /*07f0*/  FSETP.GEU.AND P2, PT, R25, R22, PT ;  /* 0x000000161900720b */ /* 0x001fda0003f4e000 */
[----:B------:R-:W-:-:S04]  /*0800*/  @P2 FSEL R25, R25, R22, P0 ;  /* 0x0000001619192208 */ /* 0x000fc80000000000 */
[C---:B------:R-:W-:Y:S01]  /*0810*/  FSETP.NAN.AND P0, PT, R25.reuse, R25, PT ;  /* 0x000000191900720b */ /* 0x040fe20003f08000 */
[----:B------:R-:W0:Y:S02]  /*0820*/  SHFL.BFLY PT, R22, R25, 0x2, 0x1f ;  /* 0x0c401f0019167f89 */ /* 0x000e2400000e0000 */
[----:B0-----:R-:W-:-:S13]  /*0830*/  FSETP.GEU.AND P2, PT, R25, R22, PT ;  /* 0x000000161900720b */ /* 0x001fda0003f4e000 */
[----:B------:R-:W-:Y:S02]  /*0840*/  @P2 FSEL R25, R25, R22, P0 ;  /* 0x0000001619192208 */ /* 0x000fe40000000000 */
[----:B------:R-:W-:Y:S02]  /*0850*/  LOP3.LUT P2, RZ, R12, 0x21f, RZ, 0xc0, !PT ;  /* 0x0000021f0cff7812 */ /* 0x000fe4000784c0ff */
[C---:B------:R-:W-:Y:S01]  /*0860*/  FSETP.NAN.AND P0, PT, R25.reuse, R25, PT ;  /* 0x000000191900720b */ /* 0x040fe20003f08000 */
[----:B------:R-:W0:Y:S02]  /*0870*/  SHFL.BFLY PT, R22, R25, 0x1, 0x1f ;  /* 0x0c201f0019167f89 */ /* 0x000e2400000e0000 */
[----:B0-----:R-:W-:-:S13]  /*0880*/  FSETP.GEU.AND P4, PT, R25, R22, PT ;  /* 0x000000161900720b */ /* 0x001fda0003f8e000 */
[----:B------:R-:W-:Y:S02]  /*0890*/  @P4 SEL R25, R25, R22, P0 ;  /* 0x0000001619194207 */ /* 0x000fe40000000000 */
[C---:B------:R-:W-:Y:S02]  /*08a0*/  FSETP.NAN.AND P4, PT, R27.reuse, R27, PT ;  /* 0x0000001b1b00720b */ /* 0x040fe40003f88000 */
[CC--:B------:R-:W-:Y:S01]  /*08b0*/  FSETP.GT.AND P0, PT, R27.reuse, R19.reuse, PT ;  /* 0x000000131b00720b */ /* 0x0c0fe20003f04000 */
[----:B------:R-:W-:Y:S04]  /*08c0*/  @!P2 STS [R23], R25 ;  /* 0x000000191700a388 */ /* 0x000fe80000000800 */
[----:B------:R-:W-:Y:S06]  /*08d0*/  BAR.SYNC.DEFER_BLOCKING 0x0 ;  /* 0x0000000000007b1d */ /* 0x000fec0000010000 */
[----:B------:R-:W-:-:S05]  /*08e0*/  @!P4 FSEL R27, R27, R19, P0 ;  /* 0x000000131b1bc208 */ /* 0x000fca0000000000 */
[----:B------:R-:W0:Y:S04]  /*08f0*/  SHFL.BFLY PT, R22, R27, 0x8, 0x1f ;  /* 0x0d001f001b167f89 */ /* 0x000e2800000e0000 */
[----:B------:R-:W1:Y:S01]  /*0900*/  @!P3 LDS R24, [R12.X4] ;  /* 0x000000000c18b984 */ /* 0x000e620000004800 */
[----:B0-----:R-:W-:-:S03]  /*0910*/  FSETP.GT.AND P4, PT, R27, R22, PT ;  /* 0x000000161b00720b */ /* 0x001fc60003f84000 */
[----:B-1----:R-:W0:Y:S01]  /*0920*/  SHFL.BFLY PT, R19, R24, 0x8, 0x1f ;  /* 0x0d001f0018137f89 */ /* 0x002e2200000e0000 */
[C---:B------:R-:W-:Y:S02]  /*0930*/  FSETP.NAN.AND P0, PT, R24.reuse, R24, PT ;  /* 0x000000181800720b */ /* 0x040fe40003f08000 */
[----:B0-----:R-:W-:-:S04]  /*0940*/  FSETP.GEU.AND P5, PT, R24, R19, PT ;  /* 0x000000131800720b */ /* 0x001fc80003fae000 */
[C---:B------:R-:W-:Y:S02]  /*0950*/  FSEL R19, R24.reuse, R19, !P5 ;  /* 0x0000001318137208 */ /* 0x040fe40006800000 */
[C---:B------:R-:W-:Y:S02]  /*0960*/  FSETP.NAN.AND P5, PT, R27.reuse, R27, PT ;  /* 0x0000001b1b00720b */ /* 0x040fe40003fa8000 */
[----:B------:R-:W-:Y:S02]  /*0970*/  FSEL R19, R24, R19, P0 ;  /* 0x0000001318137208 */ /* 0x000fe40000000000 */
[----:B------:R-:W-:Y:S02]  /*0980*/  @!P4 FSEL R27, R27, R22, P5 ;  /* 0x000000161b1bc208 */ /* 0x000fe40002800000 */
[----:B------:R-:W-:Y:S01]  /*0990*/  FSETP.NAN.AND P0, PT, R19, R19, PT ;  /* 0x000000131300720b */ /* 0x000fe20003f08000 */
[----:B------:R-:W0:Y:S01]  /*09a0*/  SHFL.BFLY PT, R22, R19, 0x4, 0x1f ;  /* 0x0c801f0013167f89 */ /* 0x000e2200000e0000 */
[----:B------:R-:W-:-:S03]  /*09b0*/  FSETP.NAN.AND P5, PT, R27, R27, PT ;  /* 0x0000001b1b00720b */ /* 0x000fc60003fa8000 */
[----:B------:R-:W1:Y:S01]  /*09c0*/  SHFL.BFLY PT, R25, R27, 0x4, 0x1f ;  /* 0x0c801f001b197f89 */ /* 0x000e6200000e0000 */
[----:B0-----:R-:W-:Y:S02]  /*09d0*/  FSETP.GEU.AND P6, PT, R19, R22, PT ;  /* 0x000000161300720b */ /* 0x001fe40003fce000 */
[----:B-1----:R-:W-:-:S11]  /*09e0*/  FSETP.GT.AND P4, PT, R27, R25, PT ;  /* 0x000000191b00720b */ /* 0x002fd60003f84000 */
[----:B------:R-:W-:Y:S02]  /*09f0*/  @P6 FSEL R19, R19, R22, P0 ;  /* 0x0000001613136208 */ /* 0x000fe40000000000 */
[----:B------:R-:W-:-:S03]  /*0a00*/  @!P4 FSEL R27, R27, R25, P5 ;  /* 0x000000191b1bc208 */ /* 0x000fc60002800000 */
[----:B------:R-:W0:Y:S01]  /*0a10*/  SHFL.BFLY PT, R22, R19, 0x2, 0x1f ;  /* 0x0c401f0013167f89 */ /* 0x000e2200000e0000 */
[----:B------:R-:W-:Y:S02]  /*0a20*/  FSETP.NAN.AND P0, PT, R19, R19, PT ;  /* 0x000000131300720b */ /* 0x000fe40003f08000 */
[----:B------:R-:W-:Y:S01]  /*0a30*/  FSETP.NAN.AND P5, PT, R27, R27, PT ;  /* 0x0000001b1b00720b */ /* 0x000fe20003fa8000 */
[----:B------:R-:W1:Y:S01]  /*0a40*/  SHFL.BFLY PT, R24, R27, 0x2, 0x1f ;  /* 0x0c401f001b187f89 */ /* 0x000e6200000e0000 */
[----:B0-----:R-:W-:Y:S02]  /*0a50*/  FSETP.GEU.AND P6, PT, R19, R22, PT ;  /* 0x000000161300720b */ /* 0x001fe40003fce000 */
[----:B-1----:R-:W-:-:S11]  /*0a60*/  FSETP.GT.AND P4, PT, R27, R24, PT ;  /* 0x000000181b00720b */ /* 0x002fd60003f84000 */
[----:B------:R-:W-:Y:S02]  /*0a70*/  @P6 FSEL R19, R19, R22, P0 ;  /* 0x0000001613136208 */ /* 0x000fe40000000000 */
[C---:B------:R-:W-:Y:S02]  /*0a80*/  LOP3.LUT P0, RZ, R12.reuse, 0xf, RZ, 0xc0, !PT ;  /* 0x0000000f0cff7812 */ /* 0x040fe4000780c0ff */
[----:B------:R-:W-:Y:S01]  /*0a90*/  @!P4 FSEL R27, R27, R24, P5 ;  /* 0x000000181b1bc208 */ /* 0x000fe20002800000 */
[----:B------:R-:W0:Y:S01]  /*0aa0*/  SHFL.BFLY PT, R22, R19, 0x1, 0x1f ;  /* 0x0c201f0013167f89 */ /* 0x000e2200000e0000 */
[----:B------:R-:W-:Y:S02]  /*0ab0*/  ISETP.LT.AND P0, PT, R12, 0x10, !P0 ;  /* 0x000000100c00780c */ /* 0x000fe40004701270 */
[C---:B------:R-:W-:Y:S01]  /*0ac0*/  FSETP.NAN.AND P6, PT, R19.reuse, R19, PT ;  /* 0x000000131300720b */ /* 0x040fe20003fc8000 */
[----:B------:R-:W1:Y:S01]  /*0ad0*/  SHFL.BFLY PT, R24, R27, 0x1, 0x1f ;  /* 0x0c201f001b187f89 */ /* 0x000e6200000e0000 */
[----:B0-----:R-:W-:-:S02]  /*0ae0*/  FSETP.GEU.AND P5, PT, R19, R22, PT ;  /* 0x000000161300720b */ /* 0x001fc40003fae000 */
[----:B-1----:R-:W-:-:S11]  /*0af0*/  FSETP.GT.AND P4, PT, R27, R24, PT ;  /* 0x000000181b00720b */ /* 0x002fd60003f84000 */
[----:B------:R-:W-:Y:S02]  /*0b00*/  @P5 SEL R19, R19, R22, P6 ;  /* 0x0000001613135207 */ /* 0x000fe40003000000 */
[----:B------:R-:W-:-:S03]  /*0b10*/  FSETP.NAN.AND P5, PT, R27, R27, PT ;  /* 0x0000001b1b00720b */ /* 0x000fc60003fa8000 */
[----:B------:R-:W-:Y:S01]  /*0b20*/  @P0 STS [R12.X4], R19 ;  /* 0x000000130c000388 */ /* 0x000fe20000004800 */
[----:B------:R-:W-:-:S03]  /*0b30*/  @!P4 SEL R27, R27, R24, P5 ;  /* 0x000000181b1bc207 */ /* 0x000fc60002800000 */
[----:B------:R-:W-:Y:S06]  /*0b40*/  BAR.SYNC.DEFER_BLOCKING 0x0 ;  /* 0x0000000000007b1d */ /* 0x000fec0000010000 */
[----:B------:R-:W-:Y:S04]  /*0b50*/  LDS R24, [RZ] ;  /* 0x00000000ff187984 */ /* 0x000fe80000000800 */
[----:B------:R-:W-:Y:S06]  /*0b60*/  BAR.SYNC.DEFER_BLOCKING 0x0 ;  /* 0x0000000000007b1d */ /* 0x000fec0000010000 */
[----:B------:R-:W-:Y:S04]  /*0b70*/  @!P2 STS [R23], R27 ;  /* 0x0000001b1700a388 */ /* 0x000fe80000000800 */
[----:B------:R-:W-:Y:S06]  /*0b80*/  BAR.SYNC.DEFER_BLOCKING 0x0 ;  /* 0x0000000000007b1d */ /* 0x000fec0000010000 */
[----:B------:R-:W0:Y:S04]  /*0b90*/  @!P3 LDS R26, [R12.X4] ;  /* 0x000000000c1ab984 */ /* 0x000e280000004800 */
[----:B0-----:R-:W0:Y:S01]  /*0ba0*/  SHFL.BFLY PT, R25, R26, 0x8, 0x1f ;  /* 0x0d001f001a197f89 */ /* 0x001e2200000e0000 */
[----:B------:R-:W-:-:S02]  /*0bb0*/  FSETP.NAN.AND P3, PT, R26, R26, PT ;  /* 0x0000001a1a00720b */ /* 0x000fc40003f68000 */
[----:B0-----:R-:W-:-:S04]  /*0bc0*/  FSETP.GT.AND P2, PT, R26, R25, PT ;  /* 0x000000191a00720b */ /* 0x001fc80003f44000 */
[----:B------:R-:W-:-:S04]  /*0bd0*/  FSEL R25, R26, R25, P2 ;  /* 0x000000191a197208 */ /* 0x000fc80001000000 */
[----:B------:R-:W-:-:S04]  /*0be0*/  FSEL R25, R26, R25, P3 ;  /* 0x000000191a197208 */ /* 0x000fc80001800000 */
[C---:B------:R-:W-:Y:S01]  /*0bf0*/  FSETP.NAN.AND P3, PT, R25.reuse, R25, PT ;  /* 0x000000191900720b */ /* 0x040fe20003f68000 */
[----:B------:R-:W0:Y:S02]  /*0c00*/  SHFL.BFLY PT, R22, R25, 0x4, 0x1f ;  /* 0x0c801f0019167f89 */ /* 0x000e2400000e0000 */
[----:B0-----:R-:W-:-:S13]  /*0c10*/  FSETP.GT.AND P2, PT, R25, R22, PT ;  /* 0x000000161900720b */ /* 0x001fda0003f44000 */
[----:B------:R-:W-:-:S04]  /*0c20*/  @!P2 FSEL R25, R25, R22, P3 ;  /* 0x000000161919a208 */ /* 0x000fc80001800000 */
[C---:B------:R-:W-:Y:S01]  /*0c30*/  FSETP.NAN.AND P3, PT, R25.reuse, R25, PT ;  /* 0x000000191900720b */ /* 0x040fe20003f68000 */
[----:B------:R-:W0:Y:S02]  /*0c40*/  SHFL.BFLY PT, R22, R25, 0x2, 0x1f ;  /* 0x0c401f0019167f89 */ /* 0x000e2400000e0000 */
[----:B0-----:R-:W-:-:S13]  /*0c50*/  FSETP.GT.AND P2, PT, R25, R22, PT ;  /* 0x000000161900720b */ /* 0x001fda0003f44000 */
[----:B------:R-:W-:-:S04]  /*0c60*/  @!P2 FSEL R25, R25, R22, P3 ;  /* 0x000000161919a208 */ /* 0x000fc80001800000 */
[C---:B------:R-:W-:Y:S01]  /*0c70*/  FSETP.NAN.AND P3, PT, R25.reuse, R25, PT ;  /* 0x000000191900720b */ /* 0x040fe20003f68000 */
[----:B------:R-:W0:Y:S02]  /*0c80*/  SHFL.BFLY PT, R22, R25, 0x1, 0x1f ;  /* 0x0c201f0019167f89 */ /* 0x000e2400000e0000 */
[----:B0-----:R-:W-:-:S13]  /*0c90*/  FSETP.GT.AND P2, PT, R25, R22, PT ;  /* 0x000000161900720b */ /* 0x001fda0003f44000 */
[----:B------:R-:W-:Y:S01]  /*0ca0*/  @!P2 SEL R25, R25, R22, P3 ;  /* 0x000000161919a207 */ /* 0x000fe20001800000 */
[----:B------:R-:W-:-:S04]  /*0cb0*/  IMAD.WIDE R22, R13, R18, c[0x0][0x168] ;  /* 0x00005a000d167625 */ /* 0x000fc800078e0212 */
[----:B------:R-:W-:Y:S04]  /*0cc0*/  @P0 STS [R12.X4], R25 ;  /* 0x000000190c000388 */ /* 0x000fe80000004800 */
[----:B------:R-:W-:Y:S01]  /*0cd0*/  BAR.SYNC.DEFER_BLOCKING 0x0 ;  /* 0x0000000000007b1d */ /* 0x000fe20000010000 */
[----:B------:R-:W-:Y:S01]  /*0ce0*/  LOP3.LUT P0, RZ, R12, 0x3ff, RZ, 0xc0, !PT ;  /* 0x000003ff0cff7812 */ /* 0x000fe2000780c0ff */
[----:B------:R-:W-:-:S03]  /*0cf0*/  IMAD.WIDE R18, R13, R18, c[0x0][0x170] ;  /* 0x00005c000d127625 */ /* 0x000fc600078e0212 */
[----:B------:R-:W-:Y:S01]  /*0d00*/  ISETP.LT.AND P0, PT, R13, 0x200, !P0 ;  /* 0x000002000d00780c */ /* 0x000fe20004701270 */
[----:B------:R-:W0:Y:S02]  /*0d10*/  LDS R27, [RZ] ;  /* 0x00000000ff1b7984 */ /* 0x000e240000000800 */
[----:B0-----:R-:W-:-:S04]  /*0d20*/  F2FP.BF16.PACK_AB R26, R27, R24 ;  /* 0x000000181b1a723e */ /* 0x001fc800000010ff */
[C---:B------:R-:W-:Y:S02]  /*0d30*/  PRMT R28, R26.reuse, 0x7610, R28 ;  /* 0x000076101a1c7816 */ /* 0x040fe4000000001c */
[----:B------:R-:W-:Y:S02]  /*0d40*/  PRMT R29, R26, 0x7632, R29 ;  /* 0x000076321a1d7816 */ /* 0x000fe4000000001d */
[----:B------:R-:W-:Y:S02]  /*0d50*/  PRMT R26, RZ, 0x7610, R26 ;  /* 0x00007610ff1a7816 */ /* 0x000fe4000000001a */
[----:B------:R-:W-:Y:S04]  /*0d60*/  @P0 STG.E.U16 [R22.64], R28 ;  /* 0x0000001c16000986 */ /* 0x000fe8000c101504 */
[----:B------:R0:W-:Y:S04]  /*0d70*/  @P0 STG.E.U16 [R18.64], R29 ;  /* 0x0000001d12000986 */ /* 0x0001e8000c101504 */
[----:B------:R1:W2:Y:S01]  /*0d80*/  @!P1 LDG.E.EF.U16 R26, [R2.64] ;  /* 0x00000004021a9981 */ /* 0x0002a2000c0e1500 */
[----:B------:R-:W-:-:S04]  /*0d90*/  FSETP.GE.AND P0, PT, R24, RZ, PT ;  /* 0x000000ff1800720b */ /* 0x000fc80003f06000 */
[----:B------:R-:W-:Y:S02]  /*0da0*/  FSEL R24, R24, RZ, !P0 ;  /* 0x000000ff18187208 */ /* 0x000fe40004000000 */
[C---:B------:R-:W-:Y:S02]  /*0db0*/  FSETP.GTU.AND P0, PT, R27.reuse, RZ, PT ;  /* 0x000000ff1b00720b */ /* 0x040fe40003f0c000 */
[----:B0-----:R-:W-:Y:S01]  /*0dc0*/  LEA R18, P5, R20, c[0x0][0x160], 0x1 ;  /* 0x0000580014127a11 */ /* 0x001fe200078a08ff */
[----:B------:R-:W-:Y:S01]  /*0dd0*/  FADD R24, RZ, -R24 ;  /* 0x80000018ff187221 */ /* 0x000fe20000000000 */
[----:B------:R-:W-:Y:S01]  /*0de0*/  FSEL R27, R27, RZ, P0 ;  /* 0x000000ff1b1b7208 */ /* 0x000fe20000000000 */
[----:B-1----:R-:W-:-:S03]  /*0df0*/  IMAD.MOV.U32 R3, RZ, RZ, 0x3e800000 ;  /* 0x3e800000ff037424 */ /* 0x002fc600078e00ff */
[C---:B------:R-:W-:Y:S02]  /*0e00*/  FSETP.NAN.AND P2, PT, R24.reuse, R24, PT ;  /* 0x000000181800720b */ /* 0x040fe40003f48000 */
[----:B------:R-:W-:-:S11]  /*0e10*/  FSETP.GT.AND P0, PT, R24, R27, PT ;  /* 0x0000001b1800720b */ /* 0x000fd60003f04000 */
[----:B------:R-:W-:-:S05]  /*0e20*/  @!P2 FSEL R24, R24, R27, P0 ;  /* 0x0000001b1818a208 */ /* 0x000fca0000000000 */
[----:B------:R-:W-:-:S05]  /*0e30*/  FMUL R24, R24, 0.0078740157186985015869 ;  /* 0x3c01020418187820 */ /* 0x000fca0000400000 */
[C---:B------:R-:W-:Y:S02]  /*0e40*/  FSETP.GT.AND P0, PT, R24.reuse, 9.9999997473787516356e-06, PT ;  /* 0x3727c5ac1800780b */ /* 0x040fe40003f04000 */
[----:B------:R-:W-:-:S11]  /*0e50*/  FSETP.NAN.AND P2, PT, R24, R24, PT ;  /* 0x000000181800720b */ /* 0x000fd60003f48000 */
[----:B------:R-:W-:-:S04]  /*0e60*/  @!P0 FSEL R24, R24, 9.9999997473787516356e-06, P2 ;  /* 0x3727c5ac18188808 */ /* 0x000fc80001000000 */
[C---:B------:R-:W-:Y:S02]  /*0e70*/  FSETP.GT.AND P0, PT, |R24|.reuse, 8.50705917302346158658e+37, PT ;  /* 0x7e8000001800780b */ /* 0x040fe40003f04200 */
[----:B------:R-:W-:Y:S02]  /*0e80*/  FSETP.GEU.AND P2, PT, |R24|, 1.175494350822287508e-38, PT ;  /* 0x008000001800780b */ /* 0x000fe40003f4e200 */
[----:B------:R-:W-:-:S09]  /*0e90*/  FSEL R3, R3, 1, P0 ;  /* 0x3f80000003037808 */ /* 0x000fd20000000000 */
[----:B------:R-:W-:Y:S02]  /*0ea0*/  @P0 FMUL R24, R24, 0.25 ;  /* 0x3e80000018180820 */ /* 0x000fe40000400000 */
[----:B------:R-:W-:Y:S02]  /*0eb0*/  @!P2 FMUL R3, R3, 16777216 ;  /* 0x4b8000000303a820 */ /* 0x000fe40000400000 */
[----:B------:R-:W-:-:S04]  /*0ec0*/  @!P2 FMUL R24, R24, 16777216 ;  /* 0x4b8000001818a820 */ /* 0x000fc80000400000 */
[----:B------:R-:W0:Y:S02]  /*0ed0*/  MUFU.RCP R2, R24 ;  /* 0x0000001800027308 */ /* 0x000e240000001000 */
[----:B0-----:R-:W-:Y:S01]  /*0ee0*/  FMUL R2, R2, R3 ;  /* 0x0000000302027220 */ /* 0x001fe20000400000 */
[----:B------:R-:W-:Y:S02]  /*0ef0*/  IMAD R3, R13, 0xc00, RZ ;  /* 0x00000c000d037824 */ /* 0x000fe400078e02ff */
[----:B--2---:R-:W-:-:S04]  /*0f00*/  IMAD.U32 R19, R26, 0x10000, RZ ;  /* 0x000100001a137824 */ /* 0x004fc800078e00ff */
[----:B------:R-:W-:Y:S01]  /*0f10*/  FMUL R22, R2, R19 ;  /* 0x0000001302167220 */ /* 0x000fe20000400000 */
[----:B------:R-:W-:Y:S02]  /*0f20*/  LEA.HI.X R19, R20, c[0x0][0x164], R21, 0x1, P5 ;  /* 0x0000590014137a11 */ /* 0x000fe400028f0c15 */
[----:B------:R-:W-:Y:S01]  /*0f30*/  PRMT R20, RZ, 0x7610, R20 ;  /* 0x00007610ff147816 */ /* 0x000fe20000000014 */
[----:B------:R-:W0:Y:S02]  /*0f40*/  FRND R23, R22 ;  /* 0x0000001600177307 */ /* 0x000e240000201000 */
[C---:B0-----:R-:W-:Y:S02]  /*0f50*/  FSETP.GT.AND P0, PT, R23.reuse, -127, PT ;  /* 0xc2fe00001700780b */ /* 0x041fe40003f04000 */
[----:B------:R-:W-:-:S11]  /*0f60*/  FSETP.NAN.AND P2, PT, R23, R23, PT ;  /* 0x000000171700720b */ /* 0x000fd60003f48000 */
[----:B------:R-:W-:Y:S02]  /*0f70*/  @!P0 FSEL R23, R23, -127, P2 ;  /* 0xc2fe000017178808 */ /* 0x000fe40001000000 */
[----:B------:R-:W-:Y:S02]  /*0f80*/  LOP3.LUT P0, RZ, R12, 0x200, RZ, 0xc0, !PT ;  /* 0x000002000cff7812 */ /* 0x000fe4000780c0ff */
[----:B------:R-:W0:Y:S01]  /*0f90*/  F2I.S16.TRUNC.NTZ R25, R23 ;  /* 0x0000001700197305 */ /* 0x000e22000020e900 */
[----:B------:R-:W-:Y:S02]  /*0fa0*/  FSETP.GEU.AND P3, PT, R23, 127, PT ;  /* 0x42fe00001700780b */ /* 0x000fe40003f6e000 */
[----:B------:R-:W-:Y:S02]  /*0fb0*/  ISETP.LT.AND P0, PT, R13, 0x200, !P0 ;  /* 0x000002000d00780c */ /* 0x000fe40004701270 */
[----:B------:R-:W-:Y:S02]  /*0fc0*/  LOP3.LUT R13, R3, 0x1ff, R12, 0xf8, !PT ;  /* 0x000001ff030d7812 */ /* 0x000fe400078ef80c */
[----:B------:R-:W-:-:S02]  /*0fd0*/  FSETP.NAN.AND P2, PT, R23, R23, PT ;  /* 0x000000171700720b */ /* 0x000fc40003f48000 */
[----:B------:R-:W-:-:S04]  /*0fe0*/  IADD3 R12, P4, R13, c[0x0][0x178], RZ ;  /* 0x00005e000d0c7a10 */ /* 0x000fc80007f9e0ff */
[----:B------:R-:W-:Y:S02]  /*0ff0*/  LEA.HI.X.SX32 R13, R13, c[0x0][0x17c], 0x1, P4 ;  /* 0x00005f000d0d7a11 */ /* 0x000fe400020f0eff */
[----:B0-----:R-:W-:-:S05]  /*1000*/  @P3 SEL R25, R25, 0x7f, P2 ;  /* 0x0000007f19193807 */ /* 0x001fca0001000000 */
[----:B------:R0:W-:Y:S04]  /*1010*/  @P0 STG.E.U8 [R12.64], R25 ;  /* 0x000000190c000986 */ /* 0x0001e8000c101104 */
[----:B------:R-:W2:Y:S01]  /*1020*/  @!P1 LDG.E.EF.U16 R20, [R18.64] ;  /* 0x0000000412149981 */ /* 0x000ea2000c0e1500 */
[----:B------:R-:W-:-:S04]  /*1030*/  LOP3.LUT R11, R3, R11, RZ, 0xfc, !PT ;  /* 0x0000000b030b7212 */ /* 0x000fc800078efcff */
[----:B0-----:R-:W-:-:S04]  /*1040*/  IADD3 R12, P4, R11, c[0x0][0x178], RZ ;  /* 0x00005e000b0c7a10 */ /* 0x001fc80007f9e0ff */
[----:B------:R-:W-:Y:S02]  /*1050*/  LEA.HI.X.SX32 R13, R11, c[0x0][0x17c], 0x1, P4 ;  /* 0x00005f000b0d7a11 */ /* 0x000fe400020f0eff */
[----:B------:R-:W-:Y:S01]  /*1060*/  PRMT R11, RZ, 0x7610, R11 ;  /* 0x00007610ff0b7816 */ /* 0x000fe2000000000b */
[----:B--2---:R-:W-:Y:S01]  /*1070*/  IMAD.U32 R21, R20, 0x10000, RZ ;  /* 0x0001000014157824 */ /* 0x004fe200078e00ff */
[----:B------:R-:W-:-:S03]  /*1080*/  LEA R20, P5, R16, c[0x0][0x160], 0x1 ;  /* 0x0000580010147a11 */ /* 0x000fc600078a08ff */
[----:B------:R-:W-:Y:S01]  /*1090*/  FMUL R22, R2, R21 ;  /* 0x0000001502167220 */ /* 0x000fe20000400000 */
[----:B------:R-:W-:-:S03]  /*10a0*/  LEA.HI.X R21, R16, c[0x0][0x164], R17, 0x1, P5 ;  /* 0x0000590010157a11 */ /* 0x000fc600028f0c11 */
[----:B------:R-:W0:Y:S02]  /*10b0*/  FRND R23, R22 ;  /* 0x0000001600177307 */ /* 0x000e240000201000 */
[C---:B0-----:R-:W-:Y:S02]  /*10c0*/  FSETP.GT.AND P2, PT, R23.reuse, -127, PT ;  /* 0xc2fe00001700780b */ /* 0x041fe40003f44000 */
[----:B------:R-:W-:-:S11]  /*10d0*/  FSETP.NAN.AND P3, PT, R23, R23, PT ;  /* 0x000000171700720b */ /* 0x000fd60003f68000 */
[----:B------:R-:W-:-:S04]  /*10e0*/  @!P2 FSEL R23, R23, -127, P3 ;  /* 0xc2fe00001717a808 */ /* 0x000fc80001800000 */
[----:B------:R-:W0:Y:S01]  /*10f0*/  F2I.S16.TRUNC.NTZ R27, R23 ;  /* 0x00000017001b7305 */ /* 0x000e22000020e900 */
[C---:B------:R-:W-:Y:S02]  /*1100*/  FSETP.GEU.AND P3, PT, R23.reuse, 127, PT ;  /* 0x42fe00001700780b */ /* 0x040fe40003f6e000 */
[----:B------:R-:W-:-:S11]  /*1110*/  FSETP.NAN.AND P2, PT, R23, R23, PT ;  /* 0x000000171700720b */ /* 0x000fd60003f48000 */
[----:B0-----:R-:W-:-:S05]  /*1120*/  @P3 SEL R27, R27, 0x7f, P2 ;  /* 0x0000007f1b1b3807 */ /* 0x001fca0001000000 */
[----:B------:R0:W-:Y:S04]  /*1130*/  @P0 STG.E.U8 [R12.64], R27 ;  /* 0x0000001b0c000986 */ /* 0x0001e8000c101104 */
[----:B------:R-:W2:Y:S01]  /*1140*/  @!P1 LDG.E.EF.U16 R11, [R20.64] ;  /* 0x00000004140b9981 */ /* 0x000ea2000c0e1500 */
[----:B0-----:R-:W-:-:S04]  /*1150*/  LEA R12, P5, R14, c[0x0][0x160], 0x1 ;  /* 0x000058000e0c7a11 */ /* 0x001fc800078a08ff */
[----:B------:R-:W-:Y:S02]  /*1160*/  LEA.HI.X R13, R14, c[0x0][0x164], R15, 0x1, P5 ;  /* 0x000059000e0d7a11 */ /* 0x000fe400028f0c0f */
[----:B------:R-:W-:Y:S01]  /*1170*/  PRMT R14, RZ, 0x7610, R14 ;  /* 0x00007610ff0e7816 */ /* 0x000fe2000000000e */
[----:B--2---:R-:W-:-:S04]  /*1180*/  IMAD.U32 R11, R11, 0x10000, RZ ;  /* 0x000100000b0b7824 */ /* 0x004fc800078e00ff */
[----:B------:R-:W-:Y:S01]  /*1190*/  FMUL R16, R2, R11 ;  /* 0x0000000b02107220 */ /* 0x000fe20000400000 */
[----:B------:R-:W-:-:S03]  /*11a0*/  IMAD.IADD R11, R3, 0x1, R10 ;  /* 0x00000001030b7824 */ /* 0x000fc600078e020a */
[----:B------:R-:W0:Y:S02]  /*11b0*/  FRND R17, R16 ;  /* 0x0000001000117307 */ /* 0x000e240000201000 */
[----:B------:R-:W-:-:S04]  /*11c0*/  IADD3 R10, P4, R11, c[0x0][0x178], RZ ;  /* 0x00005e000b0a7a10 */ /* 0x000fc80007f9e0ff */
[----:B------:R-:W-:Y:S02]  /*11d0*/  LEA.HI.X.SX32 R11, R11, c[0x0][0x17c], 0x1, P4 ;  /* 0x00005f000b0b7a11 */ /* 0x000fe400020f0eff */
        /* <DEDUP_REMOVED lines=9> */
[----:B------:R-:W-:-:S05]  /*1270*/  IMAD.IADD R5, R3, 0x1, R5 ;  /* 0x0000000103057824 */ /* 0x000fca00078e0205 */
        /* <DEDUP_REMOVED lines=17> */
[----:B------:R-:W-:-:S04]  /*1390*/  LEA R8, P5, R6, c[0x0][0x160], 0x1 ;  /* 0x0000580006087a11 */ /* 0x000fc800078a08ff */
[----:B------:R-:W-:Y:S02]  /*13a0*/  LEA.HI.X R9, R6, c[0x0][0x164], R7, 0x1, P5 ;  /* 0x0000590006097a11 */ /* 0x000fe400028f0c07 */
[----:B------:R-:W-:Y:S01]  /*13b0*/  PRMT R6, RZ, 0x7610, R6 ;  /* 0x00007610ff067816 */ /* 0x000fe20000000006 */
[----:B--2---:R-:W-:-:S04]  /*13c0*/  IMAD.U32 R5, R5, 0x10000, RZ ;  /* 0x0001000005057824 */ /* 0x004fc800078e00ff */
[----:B------:R-:W-:Y:S01]  /*13d0*/  FMUL R12, R2, R5 ;  /* 0x00000005020c7220 */ /* 0x000fe20000400000 */
[----:B------:R-:W-:-:S03]  /*13e0*/  IMAD.IADD R5, R3, 0x1, R4 ;  /* 0x0000000103057824 */ /* 0x000fc600078e0204 */
[----:B------:R-:W1:Y:S02]  /*13f0*/  FRND R13, R12 ;  /* 0x0000000c000d7307 */ /* 0x000e640000201000 */
[----:B------:R-:W-:-:S04]  /*1400*/  IADD3 R4, P4, R5, c[0x0][0x178], RZ ;  /* 0x00005e0005047a10 */ /* 0x000fc80007f9e0ff */
[----:B------:R-:W-:Y:S02]  /*1410*/  LEA.HI.X.SX32 R5, R5, c[0x0][0x17c], 0x1, P4 ;  /* 0x00005f0005057a11 */ /* 0x000fe400020f0eff */
[C---:B-1----:R-:W-:Y:S02]  /*1420*/  FSETP.GT.AND P2, PT, R13.reuse, -127, PT ;  /* 0xc2fe00000d00780b */ /* 0x042fe40003f44000 */
[----:B------:R-:W-:-:S11]  /*1430*/  FSETP.NAN.AND P3, PT, R13, R13, PT ;  /* 0x0000000d0d00720b */ /* 0x000fd60003f68000 */
[----:B------:R-:W-:-:S04]  /*1440*/  @!P2 FSEL R13, R13, -127, P3 ;  /* 0xc2fe00000d0da808 */ /* 0x000fc80001800000 */
[----:B------:R-:W1:Y:S01]  /*1450*/  F2I.S16.TRUNC.NTZ R17, R13 ;  /* 0x0000000d00117305 */ /* 0x000e62000020e900 */
[C---:B------:R-:W-:Y:S02]  /*1460*/  FSETP.GEU.AND P3, PT, R13.reuse, 127, PT ;  /* 0x42fe00000d00780b */ /* 0x040fe40003f6e000 */
[----:B------:R-:W-:-:S11]  /*1470*/  FSETP.NAN.AND P2, PT, R13, R13, PT ;  /* 0x0000000d0d00720b */ /* 0x000fd60003f48000 */
[----:B-1----:R-:W-:-:S05]  /*1480*/  @P3 SEL R17, R17, 0x7f, P2 ;  /* 0x0000007f11113807 */ /* 0x002fca0001000000 */
[----:B------:R1:W-:Y:S04]  /*1490*/  @P0 STG.E.U8 [R4.64], R17 ;  /* 0x0000001104000986 */ /* 0x0003e8000c101104 */
[----:B------:R-:W2:Y:S01]  /*14a0*/  @!P1 LDG.E.EF.U16 R6, [R8.64] ;  /* 0x0000000408069981 */ /* 0x000ea2000c0e1500 */
[----:B------:R-:W-:Y:S02]  /*14b0*/  IMAD.IADD R0, R3, 0x1, R0 ;  /* 0x0000000103007824 */ /* 0x000fe400078e0200 */
[----:B--2---:R-:W-:-:S04]  /*14c0*/  IMAD.U32 R7, R6, 0x10000, RZ ;  /* 0x0001000006077824 */ /* 0x004fc800078e00ff */
[----:B------:R-:W-:Y:S01]  /*14d0*/  FMUL R7, R2, R7 ;  /* 0x0000000702077220 */ /* 0x000fe20000400000 */
[----:B------:R-:W-:-:S03]  /*14e0*/  IADD3 R2, P3, R0, c[0x0][0x178], RZ ;  /* 0x00005e0000027a10 */ /* 0x000fc60007f7e0ff */
[----:B------:R-:W2:Y:S01]  /*14f0*/  FRND R6, R7 ;  /* 0x0000000700067307 */ /* 0x000ea20000201000 */
[----:B------:R-:W-:Y:S02]  /*1500*/  LEA.HI.X.SX32 R3, R0, c[0x0][0x17c], 0x1, P3 ;  /* 0x00005f0000037a11 */ /* 0x000fe400018f0eff */
[C---:B--2---:R-:W-:Y:S02]  /*1510*/  FSETP.GT.AND P1, PT, R6.reuse, -127, PT ;  /* 0xc2fe00000600780b */ /* 0x044fe40003f24000 */
[----:B------:R-:W-:-:S11]  /*1520*/  FSETP.NAN.AND P2, PT, R6, R6, PT ;  /* 0x000000060600720b */ /* 0x000fd60003f48000 */
[----:B------:R-:W-:-:S04]  /*1530*/  @!P1 FSEL R6, R6, -127, P2 ;  /* 0xc2fe000006069808 */ /* 0x000fc80001000000 */
[----:B0-----:R-:W0:Y:S01]  /*1540*/  F2I.S16.TRUNC.NTZ R11, R6 ;  /* 0x00000006000b7305 */ /* 0x001e22000020e900 */
[C---:B------:R-:W-:Y:S02]  /*1550*/  FSETP.GEU.AND P2, PT, R6.reuse, 127, PT ;  /* 0x42fe00000600780b */ /* 0x040fe40003f4e000 */
[----:B------:R-:W-:-:S11]  /*1560*/  FSETP.NAN.AND P1, PT, R6, R6, PT ;  /* 0x000000060600720b */ /* 0x000fd60003f28000 */
[----:B0-----:R-:W-:Y:S01]  /*1570*/  @P2 SEL R11, R11, 0x7f, P1 ;  /* 0x0000007f0b0b2807 */ /* 0x001fe20000800000 */
[----:B------:R-:W-:Y:S06]  /*1580*/  @!P0 EXIT ;  /* 0x000000000000894d */ /* 0x000fec0003800000 */
[----:B-1----:R-:W-:Y:S01]  /*1590*/  STG.E.U8 [R2.64], R11 ;  /* 0x0000000b02007986 */ /* 0x002fe2000c101104 */
[----:B------:R-:W-:Y:S05]  /*15a0*/  EXIT ;  /* 0x000000000000794d */ /* 0x000fea0003800000 */
.L_x_2:
[----:B------:R-:W-:-:S00]  /*15b0*/  BRA `(.L_x_2) ;  /* 0xfffffff000007947 */ /* 0x000fc0000383ffff */
[----:B------:R-:W-:-:S00]  /*15c0*/  NOP ;  /* 0x0000000000007918 */ /* 0x000fc00000000000 */
        /* <DEDUP_REMOVED lines=11> */
.L_x_3:


//--------------------- .nv.shared.triton_red_fused__to_copy_add_amax_amin_clamp_mul_reciprocal_11 --------------------------
	.section	.nv.shared.triton_red_fused__to_copy_add_amax_amin_clamp_mul_reciprocal_11,"aw",@nobits
	.sectionflags	@""
	.align	16
